//
// Generated by NVIDIA NVVM Compiler
//
// Compiler Build ID: CL-36424714
// Cuda compilation tools, release 13.0, V13.0.88
// Based on NVVM 20.0.0
//

.version 9.0
.target sm_100
.address_size 64

	// .globl	_Z12matVecKerneliiPdS_S_

.visible .entry _Z12matVecKerneliiPdS_S_(
	.param .u32 _Z12matVecKerneliiPdS_S__param_0,
	.param .u32 _Z12matVecKerneliiPdS_S__param_1,
	.param .u64 .ptr .align 1 _Z12matVecKerneliiPdS_S__param_2,
	.param .u64 .ptr .align 1 _Z12matVecKerneliiPdS_S__param_3,
	.param .u64 .ptr .align 1 _Z12matVecKerneliiPdS_S__param_4
)
{
	.reg .pred 	%p<11>;
	.reg .b32 	%r<35>;
	.reg .b64 	%rd<31>;
	.reg .b64 	%fd<112>;

	ld.param.u32 	%r24, [_Z12matVecKerneliiPdS_S__param_0];
	ld.param.u32 	%r23, [_Z12matVecKerneliiPdS_S__param_1];
	ld.param.u64 	%rd11, [_Z12matVecKerneliiPdS_S__param_2];
	ld.param.u64 	%rd12, [_Z12matVecKerneliiPdS_S__param_3];
	ld.param.u64 	%rd10, [_Z12matVecKerneliiPdS_S__param_4];
	cvta.to.global.u64 	%rd1, %rd12;
	cvta.to.global.u64 	%rd2, %rd11;
	mov.u32 	%r1, %tid.x;
	setp.ge.u32 	%p1, %r1, %r24;
	@%p1 bra 	$L__BB0_15;
	mul.lo.s32 	%r2, %r23, %r1;
	setp.lt.s32 	%p2, %r23, 1;
	mov.f64 	%fd111, 0d0000000000000000;
	@%p2 bra 	$L__BB0_14;
	and.b32  	%r3, %r23, 15;
	setp.lt.u32 	%p3, %r23, 16;
	mov.f64 	%fd111, 0d0000000000000000;
	mov.b32 	%r31, 0;
	@%p3 bra 	$L__BB0_5;
	and.b32  	%r31, %r23, 2147483632;
	neg.s32 	%r29, %r31;
	add.s64 	%rd3, %rd2, 64;
	add.s64 	%rd29, %rd1, 64;
	mov.f64 	%fd111, 0d0000000000000000;
	mov.u32 	%r28, %r2;
$L__BB0_4:
	.pragma "nounroll";
	mul.wide.s32 	%rd13, %r28, 8;
	add.s64 	%rd14, %rd3, %rd13;
	ld.global.f64 	%fd18, [%rd14+-64];
	ld.global.f64 	%fd19, [%rd29+-64];
	fma.rn.f64 	%fd20, %fd18, %fd19, %fd111;
	ld.global.f64 	%fd21, [%rd14+-56];
	ld.global.f64 	%fd22, [%rd29+-56];
	fma.rn.f64 	%fd23, %fd21, %fd22, %fd20;
	ld.global.f64 	%fd24, [%rd14+-48];
	ld.global.f64 	%fd25, [%rd29+-48];
	fma.rn.f64 	%fd26, %fd24, %fd25, %fd23;
	ld.global.f64 	%fd27, [%rd14+-40];
	ld.global.f64 	%fd28, [%rd29+-40];
	fma.rn.f64 	%fd29, %fd27, %fd28, %fd26;
	ld.global.f64 	%fd30, [%rd14+-32];
	ld.global.f64 	%fd31, [%rd29+-32];
	fma.rn.f64 	%fd32, %fd30, %fd31, %fd29;
	ld.global.f64 	%fd33, [%rd14+-24];
	ld.global.f64 	%fd34, [%rd29+-24];
	fma.rn.f64 	%fd35, %fd33, %fd34, %fd32;
	ld.global.f64 	%fd36, [%rd14+-16];
	ld.global.f64 	%fd37, [%rd29+-16];
	fma.rn.f64 	%fd38, %fd36, %fd37, %fd35;
	ld.global.f64 	%fd39, [%rd14+-8];
	ld.global.f64 	%fd40, [%rd29+-8];
	fma.rn.f64 	%fd41, %fd39, %fd40, %fd38;
	ld.global.f64 	%fd42, [%rd14];
	ld.global.f64 	%fd43, [%rd29];
	fma.rn.f64 	%fd44, %fd42, %fd43, %fd41;
	ld.global.f64 	%fd45, [%rd14+8];
	ld.global.f64 	%fd46, [%rd29+8];
	fma.rn.f64 	%fd47, %fd45, %fd46, %fd44;
	ld.global.f64 	%fd48, [%rd14+16];
	ld.global.f64 	%fd49, [%rd29+16];
	fma.rn.f64 	%fd50, %fd48, %fd49, %fd47;
	ld.global.f64 	%fd51, [%rd14+24];
	ld.global.f64 	%fd52, [%rd29+24];
	fma.rn.f64 	%fd53, %fd51, %fd52, %fd50;
	ld.global.f64 	%fd54, [%rd14+32];
	ld.global.f64 	%fd55, [%rd29+32];
	fma.rn.f64 	%fd56, %fd54, %fd55, %fd53;
	ld.global.f64 	%fd57, [%rd14+40];
	ld.global.f64 	%fd58, [%rd29+40];
	fma.rn.f64 	%fd59, %fd57, %fd58, %fd56;
	ld.global.f64 	%fd60, [%rd14+48];
	ld.global.f64 	%fd61, [%rd29+48];
	fma.rn.f64 	%fd62, %fd60, %fd61, %fd59;
	ld.global.f64 	%fd63, [%rd14+56];
	ld.global.f64 	%fd64, [%rd29+56];
	fma.rn.f64 	%fd111, %fd63, %fd64, %fd62;
	add.s32 	%r29, %r29, 16;
	add.s32 	%r28, %r28, 16;
	add.s64 	%rd29, %rd29, 128;
	setp.ne.s32 	%p4, %r29, 0;
	@%p4 bra 	$L__BB0_4;
$L__BB0_5:
	setp.eq.s32 	%p5, %r3, 0;
	@%p5 bra 	$L__BB0_14;
	and.b32  	%r11, %r23, 7;
	setp.lt.u32 	%p6, %r3, 8;
	@%p6 bra 	$L__BB0_8;
	add.s32 	%r26, %r31, %r2;
	mul.wide.s32 	%rd15, %r26, 8;
	add.s64 	%rd16, %rd2, %rd15;
	ld.global.f64 	%fd66, [%rd16];
	mul.wide.u32 	%rd17, %r31, 8;
	add.s64 	%rd18, %rd1, %rd17;
	ld.global.f64 	%fd67, [%rd18];
	fma.rn.f64 	%fd68, %fd66, %fd67, %fd111;
	ld.global.f64 	%fd69, [%rd16+8];
	ld.global.f64 	%fd70, [%rd18+8];
	fma.rn.f64 	%fd71, %fd69, %fd70, %fd68;
	ld.global.f64 	%fd72, [%rd16+16];
	ld.global.f64 	%fd73, [%rd18+16];
	fma.rn.f64 	%fd74, %fd72, %fd73, %fd71;
	ld.global.f64 	%fd75, [%rd16+24];
	ld.global.f64 	%fd76, [%rd18+24];
	fma.rn.f64 	%fd77, %fd75, %fd76, %fd74;
	ld.global.f64 	%fd78, [%rd16+32];
	ld.global.f64 	%fd79, [%rd18+32];
	fma.rn.f64 	%fd80, %fd78, %fd79, %fd77;
	ld.global.f64 	%fd81, [%rd16+40];
	ld.global.f64 	%fd82, [%rd18+40];
	fma.rn.f64 	%fd83, %fd81, %fd82, %fd80;
	ld.global.f64 	%fd84, [%rd16+48];
	ld.global.f64 	%fd85, [%rd18+48];
	fma.rn.f64 	%fd86, %fd84, %fd85, %fd83;
	ld.global.f64 	%fd87, [%rd16+56];
	ld.global.f64 	%fd88, [%rd18+56];
	fma.rn.f64 	%fd111, %fd87, %fd88, %fd86;
	add.s32 	%r31, %r31, 8;
$L__BB0_8:
	setp.eq.s32 	%p7, %r11, 0;
	@%p7 bra 	$L__BB0_14;
	and.b32  	%r14, %r23, 3;
	setp.lt.u32 	%p8, %r11, 4;
	@%p8 bra 	$L__BB0_11;
	add.s32 	%r27, %r31, %r2;
	mul.wide.s32 	%rd19, %r27, 8;
	add.s64 	%rd20, %rd2, %rd19;
	ld.global.f64 	%fd90, [%rd20];
	mul.wide.u32 	%rd21, %r31, 8;
	add.s64 	%rd22, %rd1, %rd21;
	ld.global.f64 	%fd91, [%rd22];
	fma.rn.f64 	%fd92, %fd90, %fd91, %fd111;
	ld.global.f64 	%fd93, [%rd20+8];
	ld.global.f64 	%fd94, [%rd22+8];
	fma.rn.f64 	%fd95, %fd93, %fd94, %fd92;
	ld.global.f64 	%fd96, [%rd20+16];
	ld.global.f64 	%fd97, [%rd22+16];
	fma.rn.f64 	%fd98, %fd96, %fd97, %fd95;
	ld.global.f64 	%fd99, [%rd20+24];
	ld.global.f64 	%fd100, [%rd22+24];
	fma.rn.f64 	%fd111, %fd99, %fd100, %fd98;
	add.s32 	%r31, %r31, 4;
$L__BB0_11:
	setp.eq.s32 	%p9, %r14, 0;
	@%p9 bra 	$L__BB0_14;
	mul.wide.u32 	%rd23, %r31, 8;
	add.s64 	%rd30, %rd1, %rd23;
	add.s32 	%r34, %r31, %r2;
	neg.s32 	%r33, %r14;
$L__BB0_13:
	.pragma "nounroll";
	mul.wide.s32 	%rd24, %r34, 8;
	add.s64 	%rd25, %rd2, %rd24;
	ld.global.f64 	%fd101, [%rd25];
	ld.global.f64 	%fd102, [%rd30];
	fma.rn.f64 	%fd111, %fd101, %fd102, %fd111;
	add.s64 	%rd30, %rd30, 8;
	add.s32 	%r34, %r34, 1;
	add.s32 	%r33, %r33, 1;
	setp.ne.s32 	%p10, %r33, 0;
	@%p10 bra 	$L__BB0_13;
$L__BB0_14:
	cvta.to.global.u64 	%rd26, %rd10;
	mul.wide.u32 	%rd27, %r1, 8;
	add.s64 	%rd28, %rd26, %rd27;
	st.global.f64 	[%rd28], %fd111;
$L__BB0_15:
	ret;

}


// ===== COMPILED SASS (sm_100) =====

	.target	sm_100

	.elftype	@"ET_EXEC"


//--------------------- .note.nv.tkinfo           --------------------------
	.section	.note.nv.tkinfo,"",@"SHT_NOTE"
	.sectionflags	@"SHF_NOTE_NV_TKINFO"
	.tkinfo
        /*0018*/ 	.word	0x00000002
        /*0030*/ 	.string	""
        /*0030*/ 	.string	"ptxas"
        /*0030*/ 	.string	"Cuda compilation tools, release 13.0, V13.0.88"
        /*0030*/ 	.string	"Build cuda_13.0.r13.0/compiler.36424714_0"
        /*0030*/ 	.string	"-arch sm_100 -m 64 "



//--------------------- .note.nv.cuinfo           --------------------------
	.section	.note.nv.cuinfo,"",@"SHT_NOTE"
	.sectionflags	@"SHF_NOTE_NV_CUINFO"
        /*0018*/ 	.short	0x0002
        /*001a*/ 	.short	0x0064
        /*001c*/ 	.short	0x0082
	.zero		2


//--------------------- .nv.info                  --------------------------
	.section	.nv.info,"",@"SHT_CUDA_INFO"
	.align	4


	//----- nvinfo : EIATTR_REGCOUNT
	.align		4
        /*0000*/ 	.byte	0x04, 0x2f
        /*0002*/ 	.short	(.L_1 - .L_0)
	.align		4
.L_0:
        /*0004*/ 	.word	index@(_Z12matVecKerneliiPdS_S_)
        /*0008*/ 	.word	0x00000020


	//----- nvinfo : EIATTR_FRAME_SIZE
	.align		4
.L_1:
        /*000c*/ 	.byte	0x04, 0x11
        /*000e*/ 	.short	(.L_3 - .L_2)
	.align		4
.L_2:
        /*0010*/ 	.word	index@(_Z12matVecKerneliiPdS_S_)
        /*0014*/ 	.word	0x00000000


	//----- nvinfo : EIATTR_MIN_STACK_SIZE
	.align		4
.L_3:
        /*0018*/ 	.byte	0x04, 0x12
        /*001a*/ 	.short	(.L_5 - .L_4)
	.align		4
.L_4:
        /*001c*/ 	.word	index@(_Z12matVecKerneliiPdS_S_)
        /*0020*/ 	.word	0x00000000
.L_5:


//--------------------- .nv.compat                --------------------------
	.section	.nv.compat,"",@"SHT_CUDA_COMPAT_INFO"
	.align	4
        /*0000*/ 	.byte	0x02, 0x09, 0x00, 0x00, 0x02, 0x02, 0x01, 0x00, 0x02, 0x05, 0x05, 0x00, 0x03, 0x07, 0x01, 0x01
        /*0010*/ 	.byte	0x02, 0x03, 0x00, 0x00, 0x02, 0x06, 0x01, 0x00, 0x04, 0x0b, 0x08, 0x00, 0x01, 0x00, 0x00, 0x00
        /*0020*/ 	.byte	0x00, 0x00, 0x00, 0x00


//--------------------- .nv.info._Z12matVecKerneliiPdS_S_ --------------------------
	.section	.nv.info._Z12matVecKerneliiPdS_S_,"",@"SHT_CUDA_INFO"
	.sectionflags	@""
	.align	4


	//----- nvinfo : EIATTR_CUDA_API_VERSION
	.align		4
        /*0000*/ 	.byte	0x04, 0x37
        /*0002*/ 	.short	(.L_7 - .L_6)
.L_6:
        /*0004*/ 	.word	0x00000082


	//----- nvinfo : EIATTR_KPARAM_INFO
	.align		4
.L_7:
        /*0008*/ 	.byte	0x04, 0x17
        /*000a*/ 	.short	(.L_9 - .L_8)
.L_8:
        /*000c*/ 	.word	0x00000000
        /*0010*/ 	.short	0x0004
        /*0012*/ 	.short	0x0018
        /*0014*/ 	.byte	0x00, 0xf5, 0x21, 0x00


	//----- nvinfo : EIATTR_KPARAM_INFO
	.align		4
.L_9:
        /*0018*/ 	.byte	0x04, 0x17
        /*001a*/ 	.short	(.L_11 - .L_10)
.L_10:
        /*001c*/ 	.word	0x00000000
        /*0020*/ 	.short	0x0003
        /*0022*/ 	.short	0x0010
        /*0024*/ 	.byte	0x00, 0xf5, 0x21, 0x00


	//----- nvinfo : EIATTR_KPARAM_INFO
	.align		4
.L_11:
        /*0028*/ 	.byte	0x04, 0x17
        /*002a*/ 	.short	(.L_13 - .L_12)
.L_12:
        /*002c*/ 	.word	0x00000000
        /*0030*/ 	.short	0x0002
        /*0032*/ 	.short	0x0008
        /*0034*/ 	.byte	0x00, 0xf5, 0x21, 0x00


	//----- nvinfo : EIATTR_KPARAM_INFO
	.align		4
.L_13:
        /*0038*/ 	.byte	0x04, 0x17
        /*003a*/ 	.short	(.L_15 - .L_14)
.L_14:
        /*003c*/ 	.word	0x00000000
        /*0040*/ 	.short	0x0001
        /*0042*/ 	.short	0x0004
        /*0044*/ 	.byte	0x00, 0xf0, 0x11, 0x00


	//----- nvinfo : EIATTR_KPARAM_INFO
	.align		4
.L_15:
        /*0048*/ 	.byte	0x04, 0x17
        /*004a*/ 	.short	(.L_17 - .L_16)
.L_16:
        /*004c*/ 	.word	0x00000000
        /*0050*/ 	.short	0x0000
        /*0052*/ 	.short	0x0000
        /*0054*/ 	.byte	0x00, 0xf0, 0x11, 0x00


	//----- nvinfo : EIATTR_SPARSE_MMA_MASK
	.align		4
.L_17:
        /*0058*/ 	.byte	0x03, 0x50
        /*005a*/ 	.short	0x0000


	//----- nvinfo : EIATTR_MAXREG_COUNT
	.align		4
        /*005c*/ 	.byte	0x03, 0x1b
        /*005e*/ 	.short	0x00ff


	//----- nvinfo : EIATTR_MERCURY_ISA_VERSION
	.align		4
        /*0060*/ 	.byte	0x03, 0x5f
        /*0062*/ 	.short	0x0101


	//----- nvinfo : EIATTR_VRC_CTA_INIT_COUNT
	.align		4
        /*0064*/ 	.byte	0x02, 0x4a
	.zero		1
	.zero		1


	//----- nvinfo : EIATTR_EXIT_INSTR_OFFSETS
	.align		4
        /*0068*/ 	.byte	0x04, 0x1c
        /*006a*/ 	.short	(.L_19 - .L_18)


	//   ....[0]....
.L_18:
        /*006c*/ 	.word	0x00000040


	//   ....[1]....
        /*0070*/ 	.word	0x00000aa0


	//----- nvinfo : EIATTR_CBANK_PARAM_SIZE
	.align		4
.L_19:
        /*0074*/ 	.byte	0x03, 0x19
        /*0076*/ 	.short	0x0020


	//----- nvinfo : EIATTR_PARAM_CBANK
	.align		4
        /*0078*/ 	.byte	0x04, 0x0a
        /*007a*/ 	.short	(.L_21 - .L_20)
	.align		4
.L_20:
        /*007c*/ 	.word	index@(.nv.constant0._Z12matVecKerneliiPdS_S_)
        /*0080*/ 	.short	0x0380
        /*0082*/ 	.short	0x0020


	//----- nvinfo : EIATTR_SW_WAR
	.align		4
.L_21:
        /*0084*/ 	.byte	0x04, 0x36
        /*0086*/ 	.short	(.L_23 - .L_22)
.L_22:
        /*0088*/ 	.word	0x00000008
.L_23:


//--------------------- .nv.callgraph             --------------------------
	.section	.nv.callgraph,"",@"SHT_CUDA_CALLGRAPH"
	.align	4
	.sectionentsize	8
	.align		4
        /*0000*/ 	.word	0x00000000
	.align		4
        /*0004*/ 	.word	0xffffffff
	.align		4
        /*0008*/ 	.word	0x00000000
	.align		4
        /*000c*/ 	.word	0xfffffffe
	.align		4
        /*0010*/ 	.word	0x00000000
	.align		4
        /*0014*/ 	.word	0xfffffffd
	.align		4
        /*0018*/ 	.word	0x00000000
	.align		4
        /*001c*/ 	.word	0xfffffffc


//--------------------- .text._Z12matVecKerneliiPdS_S_ --------------------------
	.section	.text._Z12matVecKerneliiPdS_S_,"ax",@progbits
	.align	128
        .global         _Z12matVecKerneliiPdS_S_
        .type           _Z12matVecKerneliiPdS_S_,@function
        .size           _Z12matVecKerneliiPdS_S_,(.L_x_7 - _Z12matVecKerneliiPdS_S_)
        .other          _Z12matVecKerneliiPdS_S_,@"STO_CUDA_ENTRY STV_DEFAULT"
_Z12matVecKerneliiPdS_S_:
.text._Z12matVecKerneliiPdS_S_:
[----:B------:R-:W-:Y:S01]  /*0000*/  LDC R1, c[0x0][0x37c] ;  /* 0x0000df00ff017b82 */ /* 0x000fe20000000800 */
[----:B------:R-:W0:Y:S01]  /*0010*/  S2R R0, SR_TID.X ;  /* 0x0000000000007919 */ /* 0x000e220000002100 */
[----:B------:R-:W0:Y:S02]  /*0020*/  LDCU UR4, c[0x0][0x380] ;  /* 0x00007000ff0477ac */ /* 0x000e240008000800 */
[----:B0-----:R-:W-:-:S13]  /*0030*/  ISETP.GE.U32.AND P0, PT, R0, UR4, PT ;  /* 0x0000000400007c0c */ /* 0x001fda000bf06070 */
[----:B------:R-:W-:Y:S05]  /*0040*/  @P0 EXIT ;  /* 0x000000000000094d */ /* 0x000fea0003800000 */
[----:B------:R-:W0:Y:S01]  /*0050*/  LDCU UR8, c[0x0][0x384] ;  /* 0x00007080ff0877ac */ /* 0x000e220008000800 */
[----:B------:R-:W-:Y:S01]  /*0060*/  CS2R R24, SRZ ;  /* 0x0000000000187805 */ /* 0x000fe2000001ff00 */
[----:B------:R-:W1:Y:S01]  /*0070*/  LDCU.64 UR12, c[0x0][0x358] ;  /* 0x00006b00ff0c77ac */ /* 0x000e620008000a00 */
[----:B0-----:R-:W-:-:S09]  /*0080*/  UISETP.GE.AND UP0, UPT, UR8, 0x1, UPT ;  /* 0x000000010800788c */ /* 0x001fd2000bf06270 */
[----:B-1----:R-:W-:Y:S05]  /*0090*/  BRA.U !UP0, `(.L_x_0) ;  /* 0x0000000908747547 */ /* 0x002fea000b800000 */
[----:B------:R-:W-:Y:S01]  /*00a0*/  UISETP.GE.U32.AND UP1, UPT, UR8, 0x10, UPT ;  /* 0x000000100800788c */ /* 0x000fe2000bf26070 */
[----:B------:R-:W-:Y:S01]  /*00b0*/  HFMA2 R3, -RZ, RZ, 0, 0 ;  /* 0x00000000ff037431 */ /* 0x000fe200000001ff */
[----:B------:R-:W-:Y:S02]  /*00c0*/  ULOP3.LUT UR9, UR8, 0xf, URZ, 0xc0, !UPT ;  /* 0x0000000f08097892 */ /* 0x000fe4000f8ec0ff */
[----:B------:R-:W-:Y:S01]  /*00d0*/  IMAD R2, R0, UR8, RZ ;  /* 0x0000000800027c24 */ /* 0x000fe2000f8e02ff */
[----:B------:R-:W-:Y:S01]  /*00e0*/  CS2R R24, SRZ ;  /* 0x0000000000187805 */ /* 0x000fe2000001ff00 */
[----:B------:R-:W-:-:S03]  /*00f0*/  UISETP.NE.AND UP0, UPT, UR9, URZ, UPT ;  /* 0x000000ff0900728c */ /* 0x000fc6000bf05270 */
[----:B------:R-:W-:Y:S08]  /*0100*/  BRA.U !UP1, `(.L_x_1) ;  /* 0x0000000509207547 */ /* 0x000ff0000b800000 */
[----:B------:R-:W0:Y:S01]  /*0110*/  LDCU.64 UR4, c[0x0][0x390] ;  /* 0x00007200ff0477ac */ /* 0x000e220008000a00 */
[----:B------:R-:W-:Y:S01]  /*0120*/  IMAD.MOV.U32 R26, RZ, RZ, R2 ;  /* 0x000000ffff1a7224 */ /* 0x000fe200078e0002 */
[----:B------:R-:W-:Y:S01]  /*0130*/  CS2R R24, SRZ ;  /* 0x0000000000187805 */ /* 0x000fe2000001ff00 */
[----:B------:R-:W1:Y:S01]  /*0140*/  LDCU.64 UR6, c[0x0][0x388] ;  /* 0x00007100ff0677ac */ /* 0x000e620008000a00 */
[----:B------:R-:W-:-:S04]  /*0150*/  ULOP3.LUT UR10, UR8, 0x7ffffff0, URZ, 0xc0, !UPT ;  /* 0x7ffffff0080a7892 */ /* 0x000fc8000f8ec0ff */
[----:B------:R-:W-:Y:S02]  /*0160*/  UIADD3 UR11, UPT, UPT, -UR10, URZ, URZ ;  /* 0x000000ff0a0b7290 */ /* 0x000fe4000fffe1ff */
[----:B------:R-:W-:Y:S01]  /*0170*/  MOV R3, UR10 ;  /* 0x0000000a00037c02 */ /* 0x000fe20008000f00 */
[----:B0-----:R-:W-:-:S04]  /*0180*/  UIADD3 UR4, UP2, UPT, UR4, 0x40, URZ ;  /* 0x0000004004047890 */ /* 0x001fc8000ff5e0ff */
[----:B------:R-:W-:Y:S02]  /*0190*/  UIADD3.X UR5, UPT, UPT, URZ, UR5, URZ, UP2, !UPT ;  /* 0x00000005ff057290 */ /* 0x000fe400097fe4ff */
[----:B-1----:R-:W-:Y:S01]  /*01a0*/  UIADD3 UR6, UP1, UPT, UR6, 0x40, URZ ;  /* 0x0000004006067890 */ /* 0x002fe2000ff3e0ff */
[----:B------:R-:W-:-:S03]  /*01b0*/  IMAD.U32 R10, RZ, RZ, UR4 ;  /* 0x00000004ff0a7e24 */ /* 0x000fc6000f8e00ff */
[----:B------:R-:W-:Y:S01]  /*01c0*/  MOV R11, UR5 ;  /* 0x00000005000b7c02 */ /* 0x000fe20008000f00 */
[----:B------:R-:W-:-:S12]  /*01d0*/  UIADD3.X UR7, UPT, UPT, URZ, UR7, URZ, UP1, !UPT ;  /* 0x00000007ff077290 */ /* 0x000fd80008ffe4ff */
.L_x_2:
[----:B------:R-:W-:Y:S01]  /*01e0*/  MOV R5, UR7 ;  /* 0x0000000700057c02 */ /* 0x000fe20008000f00 */
[----:B------:R-:W-:Y:S01]  /*01f0*/  IMAD.U32 R4, RZ, RZ, UR6 ;  /* 0x00000006ff047e24 */ /* 0x000fe2000f8e00ff */
[----:B------:R-:W-:Y:S01]  /*0200*/  MOV R7, R11 ;  /* 0x0000000b00077202 */ /* 0x000fe20000000f00 */
[----:B------:R-:W-:Y:S02]  /*0210*/  IMAD.MOV.U32 R6, RZ, RZ, R10 ;  /* 0x000000ffff067224 */ /* 0x000fe400078e000a */
[----:B------:R-:W-:-:S03]  /*0220*/  IMAD.WIDE R4, R26, 0x8, R4 ;  /* 0x000000081a047825 */ /* 0x000fc600078e0204 */
[----:B------:R-:W2:Y:S04]  /*0230*/  LDG.E.64 R22, desc[UR12][R6.64+-0x40] ;  /* 0xffffc00c06167981 */ /* 0x000ea8000c1e1b00 */
[----:B------:R-:W2:Y:S04]  /*0240*/  LDG.E.64 R12, desc[UR12][R4.64+-0x40] ;  /* 0xffffc00c040c7981 */ /* 0x000ea8000c1e1b00 */
[----:B------:R-:W3:Y:S04]  /*0250*/  LDG.E.64 R20, desc[UR12][R6.64+-0x38] ;  /* 0xffffc80c06147981 */ /* 0x000ee8000c1e1b00 */
[----:B------:R-:W3:Y:S04]  /*0260*/  LDG.E.64 R16, desc[UR12][R4.64+-0x38] ;  /* 0xffffc80c04107981 */ /* 0x000ee8000c1e1b00 */
[----:B------:R-:W4:Y:S04]  /*0270*/  LDG.E.64 R14, desc[UR12][R6.64+-0x30] ;  /* 0xffffd00c060e7981 */ /* 0x000f28000c1e1b00 */
[----:B------:R-:W4:Y:S04]  /*0280*/  LDG.E.64 R10, desc[UR12][R4.64+-0x30] ;  /* 0xffffd00c040a7981 */ /* 0x000f28000c1e1b00 */
[----:B------:R-:W5:Y:S04]  /*0290*/  LDG.E.64 R18, desc[UR12][R6.64+-0x28] ;  /* 0xffffd80c06127981 */ /* 0x000f68000c1e1b00 */
[----:B------:R-:W5:Y:S01]  /*02a0*/  LDG.E.64 R8, desc[UR12][R4.64+-0x28] ;  /* 0xffffd80c04087981 */ /* 0x000f62000c1e1b00 */
[----:B--2---:R-:W-:-:S03]  /*02b0*/  DFMA R22, R12, R22, R24 ;  /* 0x000000160c16722b */ /* 0x004fc60000000018 */
[----:B------:R-:W2:Y:S04]  /*02c0*/  LDG.E.64 R24, desc[UR12][R6.64+-0x20] ;  /* 0xffffe00c06187981 */ /* 0x000ea8000c1e1b00 */
[----:B------:R-:W2:Y:S01]  /*02d0*/  LDG.E.64 R12, desc[UR12][R4.64+-0x20] ;  /* 0xffffe00c040c7981 */ /* 0x000ea2000c1e1b00 */
[----:B---3--:R-:W-:-:S03]  /*02e0*/  DFMA R20, R16, R20, R22 ;  /* 0x000000141014722b */ /* 0x008fc60000000016 */
[----:B------:R-:W3:Y:S04]  /*02f0*/  LDG.E.64 R22, desc[UR12][R6.64+-0x18] ;  /* 0xffffe80c06167981 */ /* 0x000ee8000c1e1b00 */
[----:B------:R-:W3:Y:S01]  /*0300*/  LDG.E.64 R16, desc[UR12][R4.64+-0x18] ;  /* 0xffffe80c04107981 */ /* 0x000ee2000c1e1b00 */
[----:B----4-:R-:W-:-:S03]  /*0310*/  DFMA R14, R10, R14, R20 ;  /* 0x0000000e0a0e722b */ /* 0x010fc60000000014 */
[----:B------:R-:W4:Y:S04]  /*0320*/  LDG.E.64 R10, desc[UR12][R6.64+-0x10] ;  /* 0xfffff00c060a7981 */ /* 0x000f28000c1e1b00 */
[----:B------:R-:W4:Y:S01]  /*0330*/  LDG.E.64 R20, desc[UR12][R4.64+-0x10] ;  /* 0xfffff00c04147981 */ /* 0x000f22000c1e1b00 */
[----:B-----5:R-:W-:-:S03]  /*0340*/  DFMA R18, R8, R18, R14 ;  /* 0x000000120812722b */ /* 0x020fc6000000000e */
        /* <DEDUP_REMOVED lines=26> */
[----:B------:R-:W-:Y:S01]  /*04f0*/  UIADD3 UR11, UPT, UPT, UR11, 0x10, URZ ;  /* 0x000000100b0b7890 */ /* 0x000fe2000fffe0ff */
[----:B------:R-:W-:-:S03]  /*0500*/  IADD3 R26, PT, PT, R26, 0x10, RZ ;  /* 0x000000101a1a7810 */ /* 0x000fc60007ffe0ff */
[----:B------:R-:W-:Y:S01]  /*0510*/  UISETP.NE.AND UP1, UPT, UR11, URZ, UPT ;  /* 0x000000ff0b00728c */ /* 0x000fe2000bf25270 */
[----:B--2---:R-:W-:-:S08]  /*0520*/  DFMA R10, R14, R12, R10 ;  /* 0x0000000c0e0a722b */ /* 0x004fd0000000000a */
[----:B---3--:R-:W-:-:S08]  /*0530*/  DFMA R10, R18, R16, R10 ;  /* 0x00000010120a722b */ /* 0x008fd0000000000a */
[----:B----4-:R-:W-:Y:S01]  /*0540*/  DFMA R24, R24, R22, R10 ;  /* 0x000000161818722b */ /* 0x010fe2000000000a */
[----:B------:R-:W-:-:S05]  /*0550*/  IADD3 R10, P0, PT, R6, 0x80, RZ ;  /* 0x00000080060a7810 */ /* 0x000fca0007f1e0ff */
[----:B------:R-:W-:Y:S02]  /*0560*/  IMAD.X R11, RZ, RZ, R7, P0 ;  /* 0x000000ffff0b7224 */ /* 0x000fe400000e0607 */
[----:B-----5:R-:W-:Y:S01]  /*0570*/  DFMA R24, R20, R8, R24 ;  /* 0x000000081418722b */ /* 0x020fe20000000018 */
[----:B------:R-:W-:Y:S10]  /*0580*/  BRA.U UP1, `(.L_x_2) ;  /* 0xfffffffd01147547 */ /* 0x000ff4000b83ffff */
.L_x_1:
[----:B------:R-:W-:Y:S05]  /*0590*/  BRA.U !UP0, `(.L_x_0) ;  /* 0x0000000508347547 */ /* 0x000fea000b800000 */
[----:B------:R-:W-:Y:S02]  /*05a0*/  UISETP.GE.U32.AND UP0, UPT, UR9, 0x8, UPT ;  /* 0x000000080900788c */ /* 0x000fe4000bf06070 */
[----:B------:R-:W-:-:S04]  /*05b0*/  ULOP3.LUT UR5, UR8, 0x7, URZ, 0xc0, !UPT ;  /* 0x0000000708057892 */ /* 0x000fc8000f8ec0ff */
[----:B------:R-:W-:-:S03]  /*05c0*/  UISETP.NE.AND UP1, UPT, UR5, URZ, UPT ;  /* 0x000000ff0500728c */ /* 0x000fc6000bf25270 */
[----:B------:R-:W-:Y:S08]  /*05d0*/  BRA.U !UP0, `(.L_x_3) ;  /* 0x0000000108787547 */ /* 0x000ff0000b800000 */
[----:B------:R-:W0:Y:S01]  /*05e0*/  LDC.64 R10, c[0x0][0x388] ;  /* 0x0000e200ff0a7b82 */ /* 0x000e220000000a00 */
[----:B------:R-:W-:-:S07]  /*05f0*/  IMAD.IADD R7, R2, 0x1, R3 ;  /* 0x0000000102077824 */ /* 0x000fce00078e0203 */
[----:B------:R-:W1:Y:S01]  /*0600*/  LDC.64 R4, c[0x0][0x390] ;  /* 0x0000e400ff047b82 */ /* 0x000e620000000a00 */
[----:B0-----:R-:W-:-:S05]  /*0610*/  IMAD.WIDE R10, R7, 0x8, R10 ;  /* 0x00000008070a7825 */ /* 0x001fca00078e020a */
[----:B------:R-:W2:Y:S01]  /*0620*/  LDG.E.64 R12, desc[UR12][R10.64] ;  /* 0x0000000c0a0c7981 */ /* 0x000ea2000c1e1b00 */
[----:B-1----:R-:W-:-:S03]  /*0630*/  IMAD.WIDE.U32 R4, R3, 0x8, R4 ;  /* 0x0000000803047825 */ /* 0x002fc600078e0004 */
[----:B------:R-:W3:Y:S04]  /*0640*/  LDG.E.64 R16, desc[UR12][R10.64+0x8] ;  /* 0x0000080c0a107981 */ /* 0x000ee8000c1e1b00 */
[----:B------:R-:W2:Y:S04]  /*0650*/  LDG.E.64 R14, desc[UR12][R4.64] ;  /* 0x0000000c040e7981 */ /* 0x000ea8000c1e1b00 */
[----:B------:R-:W3:Y:S04]  /*0660*/  LDG.E.64 R18, desc[UR12][R4.64+0x8] ;  /* 0x0000080c04127981 */ /* 0x000ee8000c1e1b00 */
[----:B------:R-:W4:Y:S04]  /*0670*/  LDG.E.64 R20, desc[UR12][R10.64+0x10] ;  /* 0x0000100c0a147981 */ /* 0x000f28000c1e1b00 */
[----:B------:R-:W4:Y:S04]  /*0680*/  LDG.E.64 R22, desc[UR12][R4.64+0x10] ;  /* 0x0000100c04167981 */ /* 0x000f28000c1e1b00 */
[----:B------:R-:W5:Y:S04]  /*0690*/  LDG.E.64 R6, desc[UR12][R10.64+0x18] ;  /* 0x0000180c0a067981 */ /* 0x000f68000c1e1b00 */
[----:B------:R-:W5:Y:S04]  /*06a0*/  LDG.E.64 R8, desc[UR12][R4.64+0x18] ;  /* 0x0000180c04087981 */ /* 0x000f68000c1e1b00 */
        /* <DEDUP_REMOVED lines=11> */
[----:B-----5:R-:W-:Y:S01]  /*0760*/  DFMA R6, R6, R8, R20 ;  /* 0x000000080606722b */ /* 0x020fe20000000014 */
[----:B------:R-:W-:-:S07]  /*0770*/  IADD3 R3, PT, PT, R3, 0x8, RZ ;  /* 0x0000000803037810 */ /* 0x000fce0007ffe0ff */
[----:B--2---:R-:W-:-:S08]  /*0780*/  DFMA R6, R12, R14, R6 ;  /* 0x0000000e0c06722b */ /* 0x004fd00000000006 */
[----:B---3--:R-:W-:-:S08]  /*0790*/  DFMA R6, R16, R18, R6 ;  /* 0x000000121006722b */ /* 0x008fd00000000006 */
[----:B----4-:R-:W-:-:S08]  /*07a0*/  DFMA R24, R22, R24, R6 ;  /* 0x000000181618722b */ /* 0x010fd00000000006 */
[----:B------:R-:W-:-:S11]  /*07b0*/  DFMA R24, R26, R28, R24 ;  /* 0x0000001c1a18722b */ /* 0x000fd60000000018 */
.L_x_3:
        /* <DEDUP_REMOVED lines=17> */
[----:B------:R-:W5:Y:S01]  /*08d0*/  LDG.E.64 R14, desc[UR12][R20.64+0x18] ;  /* 0x0000180c140e7981 */ /* 0x000f62000c1e1b00 */
[----:B------:R-:W-:Y:S01]  /*08e0*/  IADD3 R3, PT, PT, R3, 0x4, RZ ;  /* 0x0000000403037810 */ /* 0x000fe20007ffe0ff */
[----:B--2---:R-:W-:-:S08]  /*08f0*/  DFMA R18, R18, R22, R24 ;  /* 0x000000161212722b */ /* 0x004fd00000000018 */
[----:B---3--:R-:W-:-:S08]  /*0900*/  DFMA R8, R8, R10, R18 ;  /* 0x0000000a0808722b */ /* 0x008fd00000000012 */
[----:B----4-:R-:W-:-:S08]  /*0910*/  DFMA R4, R4, R6, R8 ;  /* 0x000000060404722b */ /* 0x010fd00000000008 */
[----:B-----5:R-:W-:-:S11]  /*0920*/  DFMA R24, R12, R14, R4 ;  /* 0x0000000e0c18722b */ /* 0x020fd60000000004 */
.L_x_4:
[----:B------:R-:W-:Y:S05]  /*0930*/  BRA.U !UP1, `(.L_x_0) ;  /* 0x00000001094c7547 */ /* 0x000fea000b800000 */
[----:B------:R-:W0:Y:S01]  /*0940*/  LDC.64 R4, c[0x0][0x390] ;  /* 0x0000e400ff047b82 */ /* 0x000e220000000a00 */
[----:B------:R-:W-:Y:S01]  /*0950*/  IADD3 R9, PT, PT, R2, R3, RZ ;  /* 0x0000000302097210 */ /* 0x000fe20007ffe0ff */
[----:B------:R-:W-:-:S06]  /*0960*/  UIADD3 UR4, UPT, UPT, -UR4, URZ, URZ ;  /* 0x000000ff04047290 */ /* 0x000fcc000fffe1ff */
[----:B------:R-:W1:Y:S01]  /*0970*/  LDC.64 R6, c[0x0][0x388] ;  /* 0x0000e200ff067b82 */ /* 0x000e620000000a00 */
[----:B0-----:R-:W-:-:S04]  /*0980*/  IMAD.WIDE.U32 R4, R3, 0x8, R4 ;  /* 0x0000000803047825 */ /* 0x001fc800078e0004 */
[----:B------:R-:W-:Y:S01]  /*0990*/  IMAD.MOV.U32 R8, RZ, RZ, R4 ;  /* 0x000000ffff087224 */ /* 0x000fe200078e0004 */
[----:B------:R-:W-:-:S07]  /*09a0*/  MOV R11, R5 ;  /* 0x00000005000b7202 */ /* 0x000fce0000000f00 */
.L_x_5:
[----:B-1----:R-:W-:Y:S01]  /*09b0*/  IMAD.WIDE R2, R9, 0x8, R6 ;  /* 0x0000000809027825 */ /* 0x002fe200078e0206 */
[----:B------:R-:W-:-:S03]  /*09c0*/  MOV R4, R8 ;  /* 0x0000000800047202 */ /* 0x000fc60000000f00 */
[----:B------:R-:W-:Y:S02]  /*09d0*/  IMAD.MOV.U32 R5, RZ, RZ, R11 ;  /* 0x000000ffff057224 */ /* 0x000fe400078e000b */
[----:B------:R-:W2:Y:S04]  /*09e0*/  LDG.E.64 R2, desc[UR12][R2.64] ;  /* 0x0000000c02027981 */ /* 0x000ea8000c1e1b00 */
[----:B------:R-:W2:Y:S01]  /*09f0*/  LDG.E.64 R4, desc[UR12][R4.64] ;  /* 0x0000000c04047981 */ /* 0x000ea2000c1e1b00 */
[----:B------:R-:W-:Y:S01]  /*0a00*/  UIADD3 UR4, UPT, UPT, UR4, 0x1, URZ ;  /* 0x0000000104047890 */ /* 0x000fe2000fffe0ff */
[----:B------:R-:W-:Y:S02]  /*0a10*/  IADD3 R8, P0, PT, R8, 0x8, RZ ;  /* 0x0000000808087810 */ /* 0x000fe40007f1e0ff */
[----:B------:R-:W-:Y:S01]  /*0a20*/  IADD3 R9, PT, PT, R9, 0x1, RZ ;  /* 0x0000000109097810 */ /* 0x000fe20007ffe0ff */
[----:B------:R-:W-:Y:S01]  /*0a30*/  UISETP.NE.AND UP0, UPT, UR4, URZ, UPT ;  /* 0x000000ff0400728c */ /* 0x000fe2000bf05270 */
[----:B------:R-:W-:Y:S01]  /*0a40*/  IADD3.X R11, PT, PT, RZ, R11, RZ, P0, !PT ;  /* 0x0000000bff0b7210 */ /* 0x000fe200007fe4ff */
[----:B--2---:R-:W-:-:S07]  /*0a50*/  DFMA R24, R2, R4, R24 ;  /* 0x000000040218722b */ /* 0x004fce0000000018 */
[----:B------:R-:W-:Y:S05]  /*0a60*/  BRA.U UP0, `(.L_x_5) ;  /* 0xfffffffd00d07547 */ /* 0x000fea000b83ffff */
.L_x_0:
[----:B------:R-:W0:Y:S02]  /*0a70*/  LDC.64 R2, c[0x0][0x398] ;  /* 0x0000e600ff027b82 */ /* 0x000e240000000a00 */
[----:B0-----:R-:W-:-:S05]  /*0a80*/  IMAD.WIDE.U32 R2, R0, 0x8, R2 ;  /* 0x0000000800027825 */ /* 0x001fca00078e0002 */
[----:B------:R-:W-:Y:S01]  /*0a90*/  STG.E.64 desc[UR12][R2.64], R24 ;  /* 0x0000001802007986 */ /* 0x000fe2000c101b0c */
[----:B------:R-:W-:Y:S05]  /*0aa0*/  EXIT ;  /* 0x000000000000794d */ /* 0x000fea0003800000 */
.L_x_6:
[----:B------:R-:W-:-:S00]  /*0ab0*/  BRA `(.L_x_6) ;  /* 0xfffffffc00fc7947 */ /* 0x000fc0000383ffff */
[----:B------:R-:W-:-:S00]  /*0ac0*/  NOP ;  /* 0x0000000000007918 */ /* 0x000fc00000000000 */
        /* <DEDUP_REMOVED lines=11> */
.L_x_7:


//--------------------- .nv.shared.reserved.0     --------------------------
	.section	.nv.shared.reserved.0,"aw",@nobits
	.weak		__nv_reservedSMEM_offset_0_alias
	.size		__nv_reservedSMEM_offset_0_alias, 0, 64
	.other		__nv_reservedSMEM_offset_0_alias,@"STO_CUDA_RESERVED_SHARED STV_DEFAULT"
__nv_reservedSMEM_offset_0_alias:
	.zero		0
	.zero		64


//--------------------- .nv.constant0._Z12matVecKerneliiPdS_S_ --------------------------
	.section	.nv.constant0._Z12matVecKerneliiPdS_S_,"a",@progbits
	.sectionflags	@""
	.align	4
.nv.constant0._Z12matVecKerneliiPdS_S_:
	.zero		928


//--------------------- SYMBOLS --------------------------

	.type		.nv.reservedSmem.offset0,@object
	.size		.nv.reservedSmem.offset0,0x4
